//
// Generated by NVIDIA NVVM Compiler
//
// Compiler Build ID: CL-36424714
// Cuda compilation tools, release 13.0, V13.0.88
// Based on NVVM 20.0.0
//

.version 9.0
.target sm_100
.address_size 64

	// .globl	_Z14matMult_globalPfS_iS_
// _ZZ14matMult_sharedPfS_iS_E8buffer_A has been demoted
// _ZZ14matMult_sharedPfS_iS_E8buffer_B has been demoted

.visible .entry _Z14matMult_globalPfS_iS_(
	.param .u64 .ptr .align 1 _Z14matMult_globalPfS_iS__param_0,
	.param .u64 .ptr .align 1 _Z14matMult_globalPfS_iS__param_1,
	.param .u32 _Z14matMult_globalPfS_iS__param_2,
	.param .u64 .ptr .align 1 _Z14matMult_globalPfS_iS__param_3
)
{
	.reg .pred 	%p<10>;
	.reg .b32 	%r<78>;
	.reg .b32 	%f<68>;
	.reg .b64 	%rd<47>;

	ld.param.u64 	%rd4, [_Z14matMult_globalPfS_iS__param_0];
	ld.param.u64 	%rd5, [_Z14matMult_globalPfS_iS__param_1];
	ld.param.u32 	%r43, [_Z14matMult_globalPfS_iS__param_2];
	ld.param.u64 	%rd3, [_Z14matMult_globalPfS_iS__param_3];
	cvta.to.global.u64 	%rd1, %rd5;
	cvta.to.global.u64 	%rd2, %rd4;
	mov.u32 	%r44, %tid.x;
	mov.u32 	%r45, %ctaid.x;
	mov.u32 	%r46, %ntid.x;
	mad.lo.s32 	%r1, %r45, %r46, %r44;
	mov.u32 	%r2, %tid.y;
	mov.u32 	%r47, %ctaid.y;
	mov.u32 	%r48, %ntid.y;
	mul.lo.s32 	%r3, %r47, %r48;
	add.s32 	%r4, %r3, %r2;
	setp.lt.s32 	%p1, %r43, 1;
	mov.f32 	%f67, 0f00000000;
	@%p1 bra 	$L__BB0_12;
	mul.lo.s32 	%r5, %r43, %r1;
	and.b32  	%r6, %r43, 7;
	setp.lt.u32 	%p2, %r43, 8;
	mov.f32 	%f67, 0f00000000;
	mov.b32 	%r76, 0;
	@%p2 bra 	$L__BB0_4;
	and.b32  	%r76, %r43, 2147483640;
	neg.s32 	%r74, %r76;
	add.s32 	%r50, %r2, %r43;
	add.s32 	%r73, %r50, %r3;
	shl.b32 	%r10, %r43, 3;
	shl.b32 	%r51, %r43, 1;
	add.s32 	%r72, %r4, %r51;
	mad.lo.s32 	%r71, %r43, 3, %r4;
	shl.b32 	%r52, %r43, 2;
	add.s32 	%r70, %r4, %r52;
	mad.lo.s32 	%r69, %r43, 5, %r4;
	mad.lo.s32 	%r68, %r43, 6, %r4;
	mad.lo.s32 	%r67, %r43, 7, %r4;
	mov.f32 	%f67, 0f00000000;
	mov.u32 	%r65, %r5;
	mov.u32 	%r66, %r4;
$L__BB0_3:
	.pragma "nounroll";
	mul.wide.s32 	%rd6, %r65, 4;
	add.s64 	%rd7, %rd2, %rd6;
	ld.global.f32 	%f17, [%rd7];
	mul.wide.u32 	%rd8, %r66, 4;
	add.s64 	%rd9, %rd1, %rd8;
	ld.global.f32 	%f18, [%rd9];
	fma.rn.f32 	%f19, %f17, %f18, %f67;
	ld.global.f32 	%f20, [%rd7+4];
	mul.wide.u32 	%rd10, %r73, 4;
	add.s64 	%rd11, %rd1, %rd10;
	ld.global.f32 	%f21, [%rd11];
	fma.rn.f32 	%f22, %f20, %f21, %f19;
	ld.global.f32 	%f23, [%rd7+8];
	mul.wide.u32 	%rd12, %r72, 4;
	add.s64 	%rd13, %rd1, %rd12;
	ld.global.f32 	%f24, [%rd13];
	fma.rn.f32 	%f25, %f23, %f24, %f22;
	ld.global.f32 	%f26, [%rd7+12];
	mul.wide.u32 	%rd14, %r71, 4;
	add.s64 	%rd15, %rd1, %rd14;
	ld.global.f32 	%f27, [%rd15];
	fma.rn.f32 	%f28, %f26, %f27, %f25;
	ld.global.f32 	%f29, [%rd7+16];
	mul.wide.u32 	%rd16, %r70, 4;
	add.s64 	%rd17, %rd1, %rd16;
	ld.global.f32 	%f30, [%rd17];
	fma.rn.f32 	%f31, %f29, %f30, %f28;
	ld.global.f32 	%f32, [%rd7+20];
	mul.wide.u32 	%rd18, %r69, 4;
	add.s64 	%rd19, %rd1, %rd18;
	ld.global.f32 	%f33, [%rd19];
	fma.rn.f32 	%f34, %f32, %f33, %f31;
	ld.global.f32 	%f35, [%rd7+24];
	mul.wide.u32 	%rd20, %r68, 4;
	add.s64 	%rd21, %rd1, %rd20;
	ld.global.f32 	%f36, [%rd21];
	fma.rn.f32 	%f37, %f35, %f36, %f34;
	ld.global.f32 	%f38, [%rd7+28];
	mul.wide.u32 	%rd22, %r67, 4;
	add.s64 	%rd23, %rd1, %rd22;
	ld.global.f32 	%f39, [%rd23];
	fma.rn.f32 	%f67, %f38, %f39, %f37;
	add.s32 	%r74, %r74, 8;
	add.s32 	%r73, %r73, %r10;
	add.s32 	%r72, %r72, %r10;
	add.s32 	%r71, %r71, %r10;
	add.s32 	%r70, %r70, %r10;
	add.s32 	%r69, %r69, %r10;
	add.s32 	%r68, %r68, %r10;
	add.s32 	%r67, %r67, %r10;
	add.s32 	%r66, %r66, %r10;
	add.s32 	%r65, %r65, 8;
	setp.ne.s32 	%p3, %r74, 0;
	@%p3 bra 	$L__BB0_3;
$L__BB0_4:
	setp.eq.s32 	%p4, %r6, 0;
	@%p4 bra 	$L__BB0_12;
	and.b32  	%r38, %r43, 3;
	setp.lt.u32 	%p5, %r6, 4;
	@%p5 bra 	$L__BB0_7;
	add.s32 	%r53, %r76, %r5;
	mul.wide.s32 	%rd24, %r53, 4;
	add.s64 	%rd25, %rd2, %rd24;
	ld.global.f32 	%f41, [%rd25];
	mad.lo.s32 	%r54, %r76, %r43, %r4;
	mul.wide.u32 	%rd26, %r54, 4;
	add.s64 	%rd27, %rd1, %rd26;
	ld.global.f32 	%f42, [%rd27];
	fma.rn.f32 	%f43, %f41, %f42, %f67;
	ld.global.f32 	%f44, [%rd25+4];
	add.s32 	%r55, %r54, %r43;
	mul.wide.u32 	%rd28, %r55, 4;
	add.s64 	%rd29, %rd1, %rd28;
	ld.global.f32 	%f45, [%rd29];
	fma.rn.f32 	%f46, %f44, %f45, %f43;
	ld.global.f32 	%f47, [%rd25+8];
	add.s32 	%r56, %r55, %r43;
	mul.wide.u32 	%rd30, %r56, 4;
	add.s64 	%rd31, %rd1, %rd30;
	ld.global.f32 	%f48, [%rd31];
	fma.rn.f32 	%f49, %f47, %f48, %f46;
	ld.global.f32 	%f50, [%rd25+12];
	add.s32 	%r57, %r56, %r43;
	mul.wide.u32 	%rd32, %r57, 4;
	add.s64 	%rd33, %rd1, %rd32;
	ld.global.f32 	%f51, [%rd33];
	fma.rn.f32 	%f67, %f50, %f51, %f49;
	add.s32 	%r76, %r76, 4;
$L__BB0_7:
	setp.eq.s32 	%p6, %r38, 0;
	@%p6 bra 	$L__BB0_12;
	setp.eq.s32 	%p7, %r38, 1;
	@%p7 bra 	$L__BB0_10;
	add.s32 	%r58, %r76, %r5;
	mul.wide.s32 	%rd34, %r58, 4;
	add.s64 	%rd35, %rd2, %rd34;
	ld.global.f32 	%f53, [%rd35];
	mad.lo.s32 	%r59, %r76, %r43, %r4;
	mul.wide.u32 	%rd36, %r59, 4;
	add.s64 	%rd37, %rd1, %rd36;
	ld.global.f32 	%f54, [%rd37];
	fma.rn.f32 	%f55, %f53, %f54, %f67;
	ld.global.f32 	%f56, [%rd35+4];
	add.s32 	%r60, %r59, %r43;
	mul.wide.u32 	%rd38, %r60, 4;
	add.s64 	%rd39, %rd1, %rd38;
	ld.global.f32 	%f57, [%rd39];
	fma.rn.f32 	%f67, %f56, %f57, %f55;
	add.s32 	%r76, %r76, 2;
$L__BB0_10:
	and.b32  	%r61, %r43, 1;
	setp.eq.b32 	%p8, %r61, 1;
	not.pred 	%p9, %p8;
	@%p9 bra 	$L__BB0_12;
	add.s32 	%r62, %r76, %r5;
	mul.wide.s32 	%rd40, %r62, 4;
	add.s64 	%rd41, %rd2, %rd40;
	ld.global.f32 	%f58, [%rd41];
	mad.lo.s32 	%r63, %r76, %r43, %r4;
	mul.wide.u32 	%rd42, %r63, 4;
	add.s64 	%rd43, %rd1, %rd42;
	ld.global.f32 	%f59, [%rd43];
	fma.rn.f32 	%f67, %f58, %f59, %f67;
$L__BB0_12:
	cvta.to.global.u64 	%rd44, %rd3;
	mad.lo.s32 	%r64, %r43, %r1, %r4;
	mul.wide.s32 	%rd45, %r64, 4;
	add.s64 	%rd46, %rd44, %rd45;
	st.global.f32 	[%rd46], %f67;
	ret;

}
	// .globl	_Z14matMult_sharedPfS_iS_
.visible .entry _Z14matMult_sharedPfS_iS_(
	.param .u64 .ptr .align 1 _Z14matMult_sharedPfS_iS__param_0,
	.param .u64 .ptr .align 1 _Z14matMult_sharedPfS_iS__param_1,
	.param .u32 _Z14matMult_sharedPfS_iS__param_2,
	.param .u64 .ptr .align 1 _Z14matMult_sharedPfS_iS__param_3
)
{
	.reg .pred 	%p<3>;
	.reg .b32 	%r<39>;
	.reg .b32 	%f<105>;
	.reg .b64 	%rd<13>;
	// demoted variable
	.shared .align 4 .b8 _ZZ14matMult_sharedPfS_iS_E8buffer_A[4096];
	// demoted variable
	.shared .align 4 .b8 _ZZ14matMult_sharedPfS_iS_E8buffer_B[4096];
	ld.param.u64 	%rd3, [_Z14matMult_sharedPfS_iS__param_0];
	ld.param.u64 	%rd4, [_Z14matMult_sharedPfS_iS__param_1];
	ld.param.u32 	%r19, [_Z14matMult_sharedPfS_iS__param_2];
	ld.param.u64 	%rd5, [_Z14matMult_sharedPfS_iS__param_3];
	shl.b32 	%r1, %r19, 5;
	mov.u32 	%r2, %ctaid.y;
	mul.lo.s32 	%r38, %r1, %r2;
	mov.u32 	%r4, %ctaid.x;
	shl.b32 	%r5, %r4, 5;
	setp.lt.s32 	%p1, %r19, 1;
	mov.f32 	%f104, 0f00000000;
	@%p1 bra 	$L__BB1_3;
	mov.u32 	%r20, %tid.y;
	mov.u32 	%r21, %tid.x;
	shl.b32 	%r22, %r20, 7;
	mov.u32 	%r23, _ZZ14matMult_sharedPfS_iS_E8buffer_A;
	add.s32 	%r24, %r23, %r22;
	shl.b32 	%r25, %r21, 2;
	add.s32 	%r6, %r24, %r25;
	mov.u32 	%r26, _ZZ14matMult_sharedPfS_iS_E8buffer_B;
	add.s32 	%r9, %r26, %r25;
	add.s32 	%r7, %r9, %r22;
	shl.b32 	%r27, %r21, 7;
	add.s32 	%r8, %r23, %r27;
	mad.lo.s32 	%r28, %r19, %r20, %r21;
	add.s32 	%r37, %r28, %r5;
	shl.b32 	%r29, %r2, 5;
	add.s32 	%r30, %r20, %r29;
	mad.lo.s32 	%r36, %r19, %r30, %r21;
	add.s32 	%r12, %r38, %r19;
	cvta.to.global.u64 	%rd1, %rd3;
	cvta.to.global.u64 	%rd2, %rd4;
	mov.f32 	%f104, 0f00000000;
$L__BB1_2:
	mul.wide.u32 	%rd6, %r36, 4;
	add.s64 	%rd7, %rd1, %rd6;
	ld.global.f32 	%f6, [%rd7];
	st.shared.f32 	[%r6], %f6;
	mul.wide.u32 	%rd8, %r37, 4;
	add.s64 	%rd9, %rd2, %rd8;
	ld.global.f32 	%f7, [%rd9];
	st.shared.f32 	[%r7], %f7;
	bar.sync 	0;
	ld.shared.f32 	%f8, [%r8];
	ld.shared.f32 	%f9, [%r9];
	fma.rn.f32 	%f10, %f8, %f9, %f104;
	ld.shared.f32 	%f11, [%r8+4];
	ld.shared.f32 	%f12, [%r9+128];
	fma.rn.f32 	%f13, %f11, %f12, %f10;
	ld.shared.f32 	%f14, [%r8+8];
	ld.shared.f32 	%f15, [%r9+256];
	fma.rn.f32 	%f16, %f14, %f15, %f13;
	ld.shared.f32 	%f17, [%r8+12];
	ld.shared.f32 	%f18, [%r9+384];
	fma.rn.f32 	%f19, %f17, %f18, %f16;
	ld.shared.f32 	%f20, [%r8+16];
	ld.shared.f32 	%f21, [%r9+512];
	fma.rn.f32 	%f22, %f20, %f21, %f19;
	ld.shared.f32 	%f23, [%r8+20];
	ld.shared.f32 	%f24, [%r9+640];
	fma.rn.f32 	%f25, %f23, %f24, %f22;
	ld.shared.f32 	%f26, [%r8+24];
	ld.shared.f32 	%f27, [%r9+768];
	fma.rn.f32 	%f28, %f26, %f27, %f25;
	ld.shared.f32 	%f29, [%r8+28];
	ld.shared.f32 	%f30, [%r9+896];
	fma.rn.f32 	%f31, %f29, %f30, %f28;
	ld.shared.f32 	%f32, [%r8+32];
	ld.shared.f32 	%f33, [%r9+1024];
	fma.rn.f32 	%f34, %f32, %f33, %f31;
	ld.shared.f32 	%f35, [%r8+36];
	ld.shared.f32 	%f36, [%r9+1152];
	fma.rn.f32 	%f37, %f35, %f36, %f34;
	ld.shared.f32 	%f38, [%r8+40];
	ld.shared.f32 	%f39, [%r9+1280];
	fma.rn.f32 	%f40, %f38, %f39, %f37;
	ld.shared.f32 	%f41, [%r8+44];
	ld.shared.f32 	%f42, [%r9+1408];
	fma.rn.f32 	%f43, %f41, %f42, %f40;
	ld.shared.f32 	%f44, [%r8+48];
	ld.shared.f32 	%f45, [%r9+1536];
	fma.rn.f32 	%f46, %f44, %f45, %f43;
	ld.shared.f32 	%f47, [%r8+52];
	ld.shared.f32 	%f48, [%r9+1664];
	fma.rn.f32 	%f49, %f47, %f48, %f46;
	ld.shared.f32 	%f50, [%r8+56];
	ld.shared.f32 	%f51, [%r9+1792];
	fma.rn.f32 	%f52, %f50, %f51, %f49;
	ld.shared.f32 	%f53, [%r8+60];
	ld.shared.f32 	%f54, [%r9+1920];
	fma.rn.f32 	%f55, %f53, %f54, %f52;
	ld.shared.f32 	%f56, [%r8+64];
	ld.shared.f32 	%f57, [%r9+2048];
	fma.rn.f32 	%f58, %f56, %f57, %f55;
	ld.shared.f32 	%f59, [%r8+68];
	ld.shared.f32 	%f60, [%r9+2176];
	fma.rn.f32 	%f61, %f59, %f60, %f58;
	ld.shared.f32 	%f62, [%r8+72];
	ld.shared.f32 	%f63, [%r9+2304];
	fma.rn.f32 	%f64, %f62, %f63, %f61;
	ld.shared.f32 	%f65, [%r8+76];
	ld.shared.f32 	%f66, [%r9+2432];
	fma.rn.f32 	%f67, %f65, %f66, %f64;
	ld.shared.f32 	%f68, [%r8+80];
	ld.shared.f32 	%f69, [%r9+2560];
	fma.rn.f32 	%f70, %f68, %f69, %f67;
	ld.shared.f32 	%f71, [%r8+84];
	ld.shared.f32 	%f72, [%r9+2688];
	fma.rn.f32 	%f73, %f71, %f72, %f70;
	ld.shared.f32 	%f74, [%r8+88];
	ld.shared.f32 	%f75, [%r9+2816];
	fma.rn.f32 	%f76, %f74, %f75, %f73;
	ld.shared.f32 	%f77, [%r8+92];
	ld.shared.f32 	%f78, [%r9+2944];
	fma.rn.f32 	%f79, %f77, %f78, %f76;
	ld.shared.f32 	%f80, [%r8+96];
	ld.shared.f32 	%f81, [%r9+3072];
	fma.rn.f32 	%f82, %f80, %f81, %f79;
	ld.shared.f32 	%f83, [%r8+100];
	ld.shared.f32 	%f84, [%r9+3200];
	fma.rn.f32 	%f85, %f83, %f84, %f82;
	ld.shared.f32 	%f86, [%r8+104];
	ld.shared.f32 	%f87, [%r9+3328];
	fma.rn.f32 	%f88, %f86, %f87, %f85;
	ld.shared.f32 	%f89, [%r8+108];
	ld.shared.f32 	%f90, [%r9+3456];
	fma.rn.f32 	%f91, %f89, %f90, %f88;
	ld.shared.f32 	%f92, [%r8+112];
	ld.shared.f32 	%f93, [%r9+3584];
	fma.rn.f32 	%f94, %f92, %f93, %f91;
	ld.shared.f32 	%f95, [%r8+116];
	ld.shared.f32 	%f96, [%r9+3712];
	fma.rn.f32 	%f97, %f95, %f96, %f94;
	ld.shared.f32 	%f98, [%r8+120];
	ld.shared.f32 	%f99, [%r9+3840];
	fma.rn.f32 	%f100, %f98, %f99, %f97;
	ld.shared.f32 	%f101, [%r8+124];
	ld.shared.f32 	%f102, [%r9+3968];
	fma.rn.f32 	%f104, %f101, %f102, %f100;
	bar.sync 	0;
	add.s32 	%r38, %r38, 32;
	add.s32 	%r37, %r37, %r1;
	add.s32 	%r36, %r36, 32;
	setp.lt.s32 	%p2, %r38, %r12;
	@%p2 bra 	$L__BB1_2;
$L__BB1_3:
	cvta.to.global.u64 	%rd10, %rd5;
	mov.u32 	%r31, %tid.y;
	mov.u32 	%r32, %tid.x;
	add.s32 	%r33, %r5, %r32;
	mad.lo.s32 	%r34, %r19, %r31, %r33;
	mad.lo.s32 	%r35, %r1, %r4, %r34;
	mul.wide.u32 	%rd11, %r35, 4;
	add.s64 	%rd12, %rd10, %rd11;
	st.global.f32 	[%rd12], %f104;
	ret;

}


// ===== COMPILED SASS (sm_100) =====

	.target	sm_100

	.elftype	@"ET_EXEC"


//--------------------- .note.nv.tkinfo           --------------------------
	.section	.note.nv.tkinfo,"",@"SHT_NOTE"
	.sectionflags	@"SHF_NOTE_NV_TKINFO"
	.tkinfo
        /*0018*/ 	.word	0x00000002
        /*0030*/ 	.string	""
        /*0030*/ 	.string	"ptxas"
        /*0030*/ 	.string	"Cuda compilation tools, release 13.0, V13.0.88"
        /*0030*/ 	.string	"Build cuda_13.0.r13.0/compiler.36424714_0"
        /*0030*/ 	.string	"-arch sm_100 -m 64 "



//--------------------- .note.nv.cuinfo           --------------------------
	.section	.note.nv.cuinfo,"",@"SHT_NOTE"
	.sectionflags	@"SHF_NOTE_NV_CUINFO"
        /*0018*/ 	.short	0x0002
        /*001a*/ 	.short	0x0064
        /*001c*/ 	.short	0x0082
	.zero		2


//--------------------- .nv.info                  --------------------------
	.section	.nv.info,"",@"SHT_CUDA_INFO"
	.align	4


	//----- nvinfo : EIATTR_REGCOUNT
	.align		4
        /*0000*/ 	.byte	0x04, 0x2f
        /*0002*/ 	.short	(.L_1 - .L_0)
	.align		4
.L_0:
        /*0004*/ 	.word	index@(_Z14matMult_globalPfS_iS_)
        /*0008*/ 	.word	0x00000020


	//----- nvinfo : EIATTR_FRAME_SIZE
	.align		4
.L_1:
        /*000c*/ 	.byte	0x04, 0x11
        /*000e*/ 	.short	(.L_3 - .L_2)
	.align		4
.L_2:
        /*0010*/ 	.word	index@(_Z14matMult_globalPfS_iS_)
        /*0014*/ 	.word	0x00000000


	//----- nvinfo : EIATTR_REGCOUNT
	.align		4
.L_3:
        /*0018*/ 	.byte	0x04, 0x2f
        /*001a*/ 	.short	(.L_5 - .L_4)
	.align		4
.L_4:
        /*001c*/ 	.word	index@(_Z14matMult_sharedPfS_iS_)
        /*0020*/ 	.word	0x00000020


	//----- nvinfo : EIATTR_FRAME_SIZE
	.align		4
.L_5:
        /*0024*/ 	.byte	0x04, 0x11
        /*0026*/ 	.short	(.L_7 - .L_6)
	.align		4
.L_6:
        /*0028*/ 	.word	index@(_Z14matMult_sharedPfS_iS_)
        /*002c*/ 	.word	0x00000000


	//----- nvinfo : EIATTR_MIN_STACK_SIZE
	.align		4
.L_7:
        /*0030*/ 	.byte	0x04, 0x12
        /*0032*/ 	.short	(.L_9 - .L_8)
	.align		4
.L_8:
        /*0034*/ 	.word	index@(_Z14matMult_sharedPfS_iS_)
        /*0038*/ 	.word	0x00000000


	//----- nvinfo : EIATTR_MIN_STACK_SIZE
	.align		4
.L_9:
        /*003c*/ 	.byte	0x04, 0x12
        /*003e*/ 	.short	(.L_11 - .L_10)
	.align		4
.L_10:
        /*0040*/ 	.word	index@(_Z14matMult_globalPfS_iS_)
        /*0044*/ 	.word	0x00000000
.L_11:


//--------------------- .nv.compat                --------------------------
	.section	.nv.compat,"",@"SHT_CUDA_COMPAT_INFO"
	.align	4
        /*0000*/ 	.byte	0x02, 0x09, 0x00, 0x00, 0x02, 0x02, 0x01, 0x00, 0x02, 0x05, 0x05, 0x00, 0x03, 0x07, 0x01, 0x01
        /*0010*/ 	.byte	0x02, 0x03, 0x00, 0x00, 0x02, 0x06, 0x01, 0x00, 0x04, 0x0b, 0x08, 0x00, 0x09, 0x00, 0x00, 0x00
        /*0020*/ 	.byte	0x00, 0x00, 0x00, 0x00


//--------------------- .nv.info._Z14matMult_sharedPfS_iS_ --------------------------
	.section	.nv.info._Z14matMult_sharedPfS_iS_,"",@"SHT_CUDA_INFO"
	.sectionflags	@""
	.align	4


	//----- nvinfo : EIATTR_CUDA_API_VERSION
	.align		4
        /*0000*/ 	.byte	0x04, 0x37
        /*0002*/ 	.short	(.L_13 - .L_12)
.L_12:
        /*0004*/ 	.word	0x00000082


	//----- nvinfo : EIATTR_KPARAM_INFO
	.align		4
.L_13:
        /*0008*/ 	.byte	0x04, 0x17
        /*000a*/ 	.short	(.L_15 - .L_14)
.L_14:
        /*000c*/ 	.word	0x00000000
        /*0010*/ 	.short	0x0003
        /*0012*/ 	.short	0x0018
        /*0014*/ 	.byte	0x00, 0xf5, 0x21, 0x00


	//----- nvinfo : EIATTR_KPARAM_INFO
	.align		4
.L_15:
        /*0018*/ 	.byte	0x04, 0x17
        /*001a*/ 	.short	(.L_17 - .L_16)
.L_16:
        /*001c*/ 	.word	0x00000000
        /*0020*/ 	.short	0x0002
        /*0022*/ 	.short	0x0010
        /*0024*/ 	.byte	0x00, 0xf0, 0x11, 0x00


	//----- nvinfo : EIATTR_KPARAM_INFO
	.align		4
.L_17:
        /*0028*/ 	.byte	0x04, 0x17
        /*002a*/ 	.short	(.L_19 - .L_18)
.L_18:
        /*002c*/ 	.word	0x00000000
        /*0030*/ 	.short	0x0001
        /*0032*/ 	.short	0x0008
        /*0034*/ 	.byte	0x00, 0xf5, 0x21, 0x00


	//----- nvinfo : EIATTR_KPARAM_INFO
	.align		4
.L_19:
        /*0038*/ 	.byte	0x04, 0x17
        /*003a*/ 	.short	(.L_21 - .L_20)
.L_20:
        /*003c*/ 	.word	0x00000000
        /*0040*/ 	.short	0x0000
        /*0042*/ 	.short	0x0000
        /*0044*/ 	.byte	0x00, 0xf5, 0x21, 0x00


	//----- nvinfo : EIATTR_SPARSE_MMA_MASK
	.align		4
.L_21:
        /*0048*/ 	.byte	0x03, 0x50
        /*004a*/ 	.short	0x0000


	//----- nvinfo : EIATTR_MAXREG_COUNT
	.align		4
        /*004c*/ 	.byte	0x03, 0x1b
        /*004e*/ 	.short	0x00ff


	//----- nvinfo : EIATTR_NUM_BARRIERS
	.align		4
        /*0050*/ 	.byte	0x02, 0x4c
        /*0052*/ 	.byte	0x01
	.zero		1


	//----- nvinfo : EIATTR_MERCURY_ISA_VERSION
	.align		4
        /*0054*/ 	.byte	0x03, 0x5f
        /*0056*/ 	.short	0x0101


	//----- nvinfo : EIATTR_VRC_CTA_INIT_COUNT
	.align		4
        /*0058*/ 	.byte	0x02, 0x4a
	.zero		1
	.zero		1


	//----- nvinfo : EIATTR_EXIT_INSTR_OFFSETS
	.align		4
        /*005c*/ 	.byte	0x04, 0x1c
        /*005e*/ 	.short	(.L_23 - .L_22)


	//   ....[0]....
.L_22:
        /*0060*/ 	.word	0x000007b0


	//----- nvinfo : EIATTR_CBANK_PARAM_SIZE
	.align		4
.L_23:
        /*0064*/ 	.byte	0x03, 0x19
        /*0066*/ 	.short	0x0020


	//----- nvinfo : EIATTR_PARAM_CBANK
	.align		4
        /*0068*/ 	.byte	0x04, 0x0a
        /*006a*/ 	.short	(.L_25 - .L_24)
	.align		4
.L_24:
        /*006c*/ 	.word	index@(.nv.constant0._Z14matMult_sharedPfS_iS_)
        /*0070*/ 	.short	0x0380
        /*0072*/ 	.short	0x0020


	//----- nvinfo : EIATTR_SW_WAR
	.align		4
.L_25:
        /*0074*/ 	.byte	0x04, 0x36
        /*0076*/ 	.short	(.L_27 - .L_26)
.L_26:
        /*0078*/ 	.word	0x00000008
.L_27:


//--------------------- .nv.info._Z14matMult_globalPfS_iS_ --------------------------
	.section	.nv.info._Z14matMult_globalPfS_iS_,"",@"SHT_CUDA_INFO"
	.sectionflags	@""
	.align	4


	//----- nvinfo : EIATTR_CUDA_API_VERSION
	.align		4
        /*0000*/ 	.byte	0x04, 0x37
        /*0002*/ 	.short	(.L_29 - .L_28)
.L_28:
        /*0004*/ 	.word	0x00000082


	//----- nvinfo : EIATTR_KPARAM_INFO
	.align		4
.L_29:
        /*0008*/ 	.byte	0x04, 0x17
        /*000a*/ 	.short	(.L_31 - .L_30)
.L_30:
        /*000c*/ 	.word	0x00000000
        /*0010*/ 	.short	0x0003
        /*0012*/ 	.short	0x0018
        /*0014*/ 	.byte	0x00, 0xf5, 0x21, 0x00


	//----- nvinfo : EIATTR_KPARAM_INFO
	.align		4
.L_31:
        /*0018*/ 	.byte	0x04, 0x17
        /*001a*/ 	.short	(.L_33 - .L_32)
.L_32:
        /*001c*/ 	.word	0x00000000
        /*0020*/ 	.short	0x0002
        /*0022*/ 	.short	0x0010
        /*0024*/ 	.byte	0x00, 0xf0, 0x11, 0x00


	//----- nvinfo : EIATTR_KPARAM_INFO
	.align		4
.L_33:
        /*0028*/ 	.byte	0x04, 0x17
        /*002a*/ 	.short	(.L_35 - .L_34)
.L_34:
        /*002c*/ 	.word	0x00000000
        /*0030*/ 	.short	0x0001
        /*0032*/ 	.short	0x0008
        /*0034*/ 	.byte	0x00, 0xf5, 0x21, 0x00


	//----- nvinfo : EIATTR_KPARAM_INFO
	.align		4
.L_35:
        /*0038*/ 	.byte	0x04, 0x17
        /*003a*/ 	.short	(.L_37 - .L_36)
.L_36:
        /*003c*/ 	.word	0x00000000
        /*0040*/ 	.short	0x0000
        /*0042*/ 	.short	0x0000
        /*0044*/ 	.byte	0x00, 0xf5, 0x21, 0x00


	//----- nvinfo : EIATTR_SPARSE_MMA_MASK
	.align		4
.L_37:
        /*0048*/ 	.byte	0x03, 0x50
        /*004a*/ 	.short	0x0000


	//----- nvinfo : EIATTR_MAXREG_COUNT
	.align		4
        /*004c*/ 	.byte	0x03, 0x1b
        /*004e*/ 	.short	0x00ff


	//----- nvinfo : EIATTR_MERCURY_ISA_VERSION
	.align		4
        /*0050*/ 	.byte	0x03, 0x5f
        /*0052*/ 	.short	0x0101


	//----- nvinfo : EIATTR_VRC_CTA_INIT_COUNT
	.align		4
        /*0054*/ 	.byte	0x02, 0x4a
	.zero		1
	.zero		1


	//----- nvinfo : EIATTR_EXIT_INSTR_OFFSETS
	.align		4
        /*0058*/ 	.byte	0x04, 0x1c
        /*005a*/ 	.short	(.L_39 - .L_38)


	//   ....[0]....
.L_38:
        /*005c*/ 	.word	0x000008f0


	//----- nvinfo : EIATTR_CBANK_PARAM_SIZE
	.align		4
.L_39:
        /*0060*/ 	.byte	0x03, 0x19
        /*0062*/ 	.short	0x0020


	//----- nvinfo : EIATTR_PARAM_CBANK
	.align		4
        /*0064*/ 	.byte	0x04, 0x0a
        /*0066*/ 	.short	(.L_41 - .L_40)
	.align		4
.L_40:
        /*0068*/ 	.word	index@(.nv.constant0._Z14matMult_globalPfS_iS_)
        /*006c*/ 	.short	0x0380
        /*006e*/ 	.short	0x0020


	//----- nvinfo : EIATTR_SW_WAR
	.align		4
.L_41:
        /*0070*/ 	.byte	0x04, 0x36
        /*0072*/ 	.short	(.L_43 - .L_42)
.L_42:
        /*0074*/ 	.word	0x00000008
.L_43:


//--------------------- .nv.callgraph             --------------------------
	.section	.nv.callgraph,"",@"SHT_CUDA_CALLGRAPH"
	.align	4
	.sectionentsize	8
	.align		4
        /*0000*/ 	.word	0x00000000
	.align		4
        /*0004*/ 	.word	0xffffffff
	.align		4
        /*0008*/ 	.word	0x00000000
	.align		4
        /*000c*/ 	.word	0xfffffffe
	.align		4
        /*0010*/ 	.word	0x00000000
	.align		4
        /*0014*/ 	.word	0xfffffffd
	.align		4
        /*0018*/ 	.word	0x00000000
	.align		4
        /*001c*/ 	.word	0xfffffffc


//--------------------- .text._Z14matMult_sharedPfS_iS_ --------------------------
	.section	.text._Z14matMult_sharedPfS_iS_,"ax",@progbits
	.align	128
        .global         _Z14matMult_sharedPfS_iS_
        .type           _Z14matMult_sharedPfS_iS_,@function
        .size           _Z14matMult_sharedPfS_iS_,(.L_x_8 - _Z14matMult_sharedPfS_iS_)
        .other          _Z14matMult_sharedPfS_iS_,@"STO_CUDA_ENTRY STV_DEFAULT"
_Z14matMult_sharedPfS_iS_:
.text._Z14matMult_sharedPfS_iS_:
[----:B------:R-:W-:Y:S01]  /*0000*/  LDC R1, c[0x0][0x37c] ;  /* 0x0000df00ff017b82 */ /* 0x000fe20000000800 */
[----:B------:R-:W0:Y:S01]  /*0010*/  LDCU UR10, c[0x0][0x390] ;  /* 0x00007200ff0a77ac */ /* 0x000e220008000800 */
[----:B------:R-:W1:Y:S01]  /*0020*/  S2R R0, SR_CTAID.X ;  /* 0x0000000000007919 */ /* 0x000e620000002500 */
[----:B------:R-:W-:Y:S01]  /*0030*/  HFMA2 R11, -RZ, RZ, 0, 0 ;  /* 0x00000000ff0b7431 */ /* 0x000fe200000001ff */
[----:B------:R-:W2:Y:S01]  /*0040*/  LDCU.64 UR8, c[0x0][0x358] ;  /* 0x00006b00ff0877ac */ /* 0x000ea20008000a00 */
[----:B0-----:R-:W-:Y:S02]  /*0050*/  UISETP.GE.AND UP0, UPT, UR10, 0x1, UPT ;  /* 0x000000010a00788c */ /* 0x001fe4000bf06270 */
[----:B------:R-:W-:-:S07]  /*0060*/  USHF.L.U32 UR7, UR10, 0x5, URZ ;  /* 0x000000050a077899 */ /* 0x000fce00080006ff */
[----:B--2---:R-:W-:Y:S05]  /*0070*/  BRA.U !UP0, `(.L_x_0) ;  /* 0x0000000508ac7547 */ /* 0x004fea000b800000 */
[----:B------:R-:W0:Y:S01]  /*0080*/  S2R R17, SR_CTAID.Y ;  /* 0x0000000000117919 */ /* 0x000e220000002600 */
[----:B------:R-:W2:Y:S01]  /*0090*/  S2UR UR6, SR_CgaCtaId ;  /* 0x00000000000679c3 */ /* 0x000ea20000008800 */
[----:B------:R-:W-:Y:S01]  /*00a0*/  UMOV UR4, 0x400 ;  /* 0x0000040000047882 */ /* 0x000fe20000000000 */
[----:B------:R-:W-:Y:S01]  /*00b0*/  MOV R11, RZ ;  /* 0x000000ff000b7202 */ /* 0x000fe20000000f00 */
[----:B------:R-:W0:Y:S01]  /*00c0*/  S2R R6, SR_TID.Y ;  /* 0x0000000000067919 */ /* 0x000e220000002200 */
[----:B------:R-:W-:Y:S01]  /*00d0*/  UIADD3 UR5, UPT, UPT, UR4, 0x1000, URZ ;  /* 0x0000100004057890 */ /* 0x000fe2000fffe0ff */
[----:B------:R-:W3:Y:S03]  /*00e0*/  S2R R5, SR_TID.X ;  /* 0x0000000000057919 */ /* 0x000ee60000002100 */
[----:B------:R-:W4:Y:S08]  /*00f0*/  LDC.64 R20, c[0x0][0x380] ;  /* 0x0000e000ff147b82 */ /* 0x000f300000000a00 */
[----:B------:R-:W4:Y:S01]  /*0100*/  LDC.64 R18, c[0x0][0x388] ;  /* 0x0000e200ff127b82 */ /* 0x000f220000000a00 */
[----:B--2---:R-:W-:-:S02]  /*0110*/  ULEA UR4, UR6, UR4, 0x18 ;  /* 0x0000000406047291 */ /* 0x004fc4000f8ec0ff */
[----:B------:R-:W-:Y:S01]  /*0120*/  ULEA UR5, UR6, UR5, 0x18 ;  /* 0x0000000506057291 */ /* 0x000fe2000f8ec0ff */
[C---:B0-----:R-:W-:Y:S01]  /*0130*/  LEA R2, R17.reuse, R6, 0x5 ;  /* 0x0000000611027211 */ /* 0x041fe200078e28ff */
[----:B------:R-:W-:Y:S02]  /*0140*/  IMAD R17, R17, UR7, RZ ;  /* 0x0000000711117c24 */ /* 0x000fe4000f8e02ff */
[C---:B------:R-:W-:Y:S01]  /*0150*/  LEA R16, R6.reuse, UR4, 0x7 ;  /* 0x0000000406107c11 */ /* 0x040fe2000f8e38ff */
[--C-:B---3--:R-:W-:Y:S01]  /*0160*/  IMAD R3, R6, UR10, R5.reuse ;  /* 0x0000000a06037c24 */ /* 0x108fe2000f8e0205 */
[C---:B------:R-:W-:Y:S01]  /*0170*/  LEA R7, R5.reuse, UR5, 0x2 ;  /* 0x0000000505077c11 */ /* 0x040fe2000f8e10ff */
[----:B------:R-:W-:Y:S01]  /*0180*/  IMAD R2, R2, UR10, R5 ;  /* 0x0000000a02027c24 */ /* 0x000fe2000f8e0205 */
[----:B------:R-:W-:Y:S02]  /*0190*/  LEA R16, R5, R16, 0x2 ;  /* 0x0000001005107211 */ /* 0x000fe400078e10ff */
[----:B-1----:R-:W-:-:S02]  /*01a0*/  LEA R3, R0, R3, 0x5 ;  /* 0x0000000300037211 */ /* 0x002fc400078e28ff */
[----:B------:R-:W-:Y:S02]  /*01b0*/  LEA R5, R5, UR4, 0x7 ;  /* 0x0000000405057c11 */ /* 0x000fe4000f8e38ff */
[----:B------:R-:W-:Y:S02]  /*01c0*/  IADD3 R4, PT, PT, R17, UR10, RZ ;  /* 0x0000000a11047c10 */ /* 0x000fe4000fffe0ff */
[----:B------:R-:W-:-:S07]  /*01d0*/  LEA R6, R6, R7, 0x7 ;  /* 0x0000000706067211 */ /* 0x000fce00078e38ff */
.L_x_1:
[----:B----4-:R-:W-:-:S04]  /*01e0*/  IMAD.WIDE.U32 R26, R2, 0x4, R20 ;  /* 0x00000004021a7825 */ /* 0x010fc800078e0014 */
[----:B------:R-:W-:Y:S02]  /*01f0*/  IMAD.WIDE.U32 R8, R3, 0x4, R18 ;  /* 0x0000000403087825 */ /* 0x000fe400078e0012 */
[----:B------:R-:W2:Y:S04]  /*0200*/  LDG.E R27, desc[UR8][R26.64] ;  /* 0x000000081a1b7981 */ /* 0x000ea8000c1e1900 */
[----:B------:R-:W3:Y:S01]  /*0210*/  LDG.E R29, desc[UR8][R8.64] ;  /* 0x00000008081d7981 */ /* 0x000ee2000c1e1900 */
[----:B------:R-:W-:Y:S02]  /*0220*/  IADD3 R17, PT, PT, R17, 0x20, RZ ;  /* 0x0000002011117810 */ /* 0x000fe40007ffe0ff */
[----:B------:R-:W-:Y:S02]  /*0230*/  IADD3 R3, PT, PT, R3, UR7, RZ ;  /* 0x0000000703037c10 */ /* 0x000fe4000fffe0ff */
[----:B------:R-:W-:-:S02]  /*0240*/  ISETP.GE.AND P0, PT, R17, R4, PT ;  /* 0x000000041100720c */ /* 0x000fc40003f06270 */
[----:B------:R-:W-:Y:S01]  /*0250*/  IADD3 R2, PT, PT, R2, 0x20, RZ ;  /* 0x0000002002027810 */ /* 0x000fe20007ffe0ff */
[----:B--2---:R-:W-:Y:S04]  /*0260*/  STS [R16], R27 ;  /* 0x0000001b10007388 */ /* 0x004fe80000000800 */
[----:B---3--:R-:W-:Y:S01]  /*0270*/  STS [R6], R29 ;  /* 0x0000001d06007388 */ /* 0x008fe20000000800 */
[----:B------:R-:W-:Y:S06]  /*0280*/  BAR.SYNC.DEFER_BLOCKING 0x0 ;  /* 0x0000000000007b1d */ /* 0x000fec0000010000 */
[----:B------:R-:W-:Y:S04]  /*0290*/  LDS R10, [R7] ;  /* 0x00000000070a7984 */ /* 0x000fe80000000800 */
[----:B------:R-:W0:Y:S04]  /*02a0*/  LDS.128 R12, [R5] ;  /* 0x00000000050c7984 */ /* 0x000e280000000c00 */
[----:B------:R-:W1:Y:S04]  /*02b0*/  LDS R22, [R7+0x80] ;  /* 0x0000800007167984 */ /* 0x000e680000000800 */
[----:B------:R-:W2:Y:S04]  /*02c0*/  LDS R23, [R7+0x100] ;  /* 0x0001000007177984 */ /* 0x000ea80000000800 */
[----:B------:R-:W3:Y:S04]  /*02d0*/  LDS R24, [R7+0x180] ;  /* 0x0001800007187984 */ /* 0x000ee80000000800 */
[----:B------:R-:W-:Y:S04]  /*02e0*/  LDS R25, [R7+0x200] ;  /* 0x0002000007197984 */ /* 0x000fe80000000800 */
[----:B------:R-:W-:Y:S01]  /*02f0*/  LDS R26, [R7+0xb80] ;  /* 0x000b8000071a7984 */ /* 0x000fe20000000800 */
[----:B0-----:R-:W-:-:S03]  /*0300*/  FFMA R12, R12, R10, R11 ;  /* 0x0000000a0c0c7223 */ /* 0x001fc6000000000b */
[----:B------:R-:W0:Y:S01]  /*0310*/  LDS.128 R8, [R5+0x10] ;  /* 0x0000100005087984 */ /* 0x000e220000000c00 */
[----:B-1----:R-:W-:-:S03]  /*0320*/  FFMA R12, R22, R13, R12 ;  /* 0x0000000d160c7223 */ /* 0x002fc6000000000c */
[----:B------:R-:W1:Y:S01]  /*0330*/  LDS R22, [R7+0x280] ;  /* 0x0002800007167984 */ /* 0x000e620000000800 */
[----:B--2---:R-:W-:-:S03]  /*0340*/  FFMA R13, R23, R14, R12 ;  /* 0x0000000e170d7223 */ /* 0x004fc6000000000c */
[----:B------:R-:W2:Y:S01]  /*0350*/  LDS R23, [R7+0x300] ;  /* 0x0003000007177984 */ /* 0x000ea20000000800 */
[----:B---3--:R-:W-:-:S03]  /*0360*/  FFMA R13, R24, R15, R13 ;  /* 0x0000000f180d7223 */ /* 0x008fc6000000000d */
[----:B------:R-:W3:Y:S01]  /*0370*/  LDS R24, [R7+0x380] ;  /* 0x0003800007187984 */ /* 0x000ee20000000800 */
[----:B0-----:R-:W-:-:S03]  /*0380*/  FFMA R27, R8, R25, R13 ;  /* 0x00000019081b7223 */ /* 0x001fc6000000000d */
[----:B------:R-:W-:Y:S01]  /*0390*/  LDS R25, [R7+0x400] ;  /* 0x0004000007197984 */ /* 0x000fe20000000800 */
[----:B-1----:R-:W-:-:S03]  /*03a0*/  FFMA R8, R22, R9, R27 ;  /* 0x0000000916087223 */ /* 0x002fc6000000001b */
[----:B------:R-:W0:Y:S01]  /*03b0*/  LDS.128 R12, [R5+0x20] ;  /* 0x00002000050c7984 */ /* 0x000e220000000c00 */
[----:B--2---:R-:W-:-:S03]  /*03c0*/  FFMA R9, R23, R10, R8 ;  /* 0x0000000a17097223 */ /* 0x004fc60000000008 */
[----:B------:R-:W1:Y:S01]  /*03d0*/  LDS R22, [R7+0x480] ;  /* 0x0004800007167984 */ /* 0x000e620000000800 */
[----:B---3--:R-:W-:-:S03]  /*03e0*/  FFMA R9, R24, R11, R9 ;  /* 0x0000000b18097223 */ /* 0x008fc60000000009 */
[----:B------:R-:W2:Y:S04]  /*03f0*/  LDS R23, [R7+0x500] ;  /* 0x0005000007177984 */ /* 0x000ea80000000800 */
        /* <DEDUP_REMOVED lines=27> */
[----:B------:R-:W-:Y:S01]  /*05b0*/  LDS R24, [R7+0xc80] ;  /* 0x000c800007187984 */ /* 0x000fe20000000800 */
[----:B0-----:R-:W-:-:S03]  /*05c0*/  FFMA R27, R8, R25, R13 ;  /* 0x00000019081b7223 */ /* 0x001fc6000000000d */
[----:B------:R-:W-:Y:S01]  /*05d0*/  LDS R25, [R7+0xc00] ;  /* 0x000c000007197984 */ /* 0x000fe20000000800 */
[----:B-1----:R-:W-:-:S03]  /*05e0*/  FFMA R22, R22, R9, R27 ;  /* 0x0000000916167223 */ /* 0x002fc6000000001b */
[----:B------:R-:W0:Y:S01]  /*05f0*/  LDS.128 R12, [R5+0x60] ;  /* 0x00006000050c7984 */ /* 0x000e220000000c00 */
[----:B--2---:R-:W-:-:S03]  /*0600*/  FFMA R9, R23, R10, R22 ;  /* 0x0000000a17097223 */ /* 0x004fc60000000016 */
[----:B------:R-:W1:Y:S01]  /*0610*/  LDS R23, [R7+0xd00] ;  /* 0x000d000007177984 */ /* 0x000e620000000800 */
[----:B------:R-:W-:-:S03]  /*0620*/  FFMA R9, R26, R11, R9 ;  /* 0x0000000b1a097223 */ /* 0x000fc60000000009 */
[----:B------:R-:W2:Y:S01]  /*0630*/  LDS R22, [R7+0xd80] ;  /* 0x000d800007167984 */ /* 0x000ea20000000800 */
[----:B0-----:R-:W-:-:S03]  /*0640*/  FFMA R27, R12, R25, R9 ;  /* 0x000000190c1b7223 */ /* 0x001fc60000000009 */
[----:B------:R-:W-:Y:S01]  /*0650*/  LDS R25, [R7+0xe00] ;  /* 0x000e000007197984 */ /* 0x000fe20000000800 */
[----:B------:R-:W-:-:S03]  /*0660*/  FFMA R24, R24, R13, R27 ;  /* 0x0000000d18187223 */ /* 0x000fc6000000001b */
[----:B------:R-:W0:Y:S01]  /*0670*/  LDS.128 R8, [R5+0x70] ;  /* 0x0000700005087984 */ /* 0x000e220000000c00 */
[----:B-1----:R-:W-:-:S03]  /*0680*/  FFMA R23, R23, R14, R24 ;  /* 0x0000000e17177223 */ /* 0x002fc60000000018 */
[----:B------:R-:W1:Y:S01]  /*0690*/  LDS R27, [R7+0xe80] ;  /* 0x000e8000071b7984 */ /* 0x000e620000000800 */
[----:B--2---:R-:W-:-:S03]  /*06a0*/  FFMA R15, R22, R15, R23 ;  /* 0x0000000f160f7223 */ /* 0x004fc60000000017 */
[----:B------:R-:W2:Y:S04]  /*06b0*/  LDS R13, [R7+0xf00] ;  /* 0x000f0000070d7984 */ /* 0x000ea80000000800 */
[----:B------:R-:W3:Y:S01]  /*06c0*/  LDS R12, [R7+0xf80] ;  /* 0x000f8000070c7984 */ /* 0x000ee20000000800 */
[----:B0-----:R-:W-:-:S04]  /*06d0*/  FFMA R8, R8, R25, R15 ;  /* 0x0000001908087223 */ /* 0x001fc8000000000f */
[----:B-1----:R-:W-:-:S04]  /*06e0*/  FFMA R8, R27, R9, R8 ;  /* 0x000000091b087223 */ /* 0x002fc80000000008 */
[----:B--2---:R-:W-:-:S04]  /*06f0*/  FFMA R13, R13, R10, R8 ;  /* 0x0000000a0d0d7223 */ /* 0x004fc80000000008 */
[----:B---3--:R-:W-:Y:S01]  /*0700*/  FFMA R11, R12, R11, R13 ;  /* 0x0000000b0c0b7223 */ /* 0x008fe2000000000d */
[----:B------:R-:W-:Y:S06]  /*0710*/  BAR.SYNC.DEFER_BLOCKING 0x0 ;  /* 0x0000000000007b1d */ /* 0x000fec0000010000 */
[----:B------:R-:W-:Y:S05]  /*0720*/  @!P0 BRA `(.L_x_1) ;  /* 0xfffffff800ac8947 */ /* 0x000fea000383ffff */
.L_x_0:
[----:B------:R-:W1:Y:S01]  /*0730*/  S2R R7, SR_TID.X ;  /* 0x0000000000077919 */ /* 0x000e620000002100 */
[----:B------:R-:W0:Y:S01]  /*0740*/  LDC.64 R2, c[0x0][0x398] ;  /* 0x0000e600ff027b82 */ /* 0x000e220000000a00 */
[----:B------:R-:W2:Y:S01]  /*0750*/  S2R R5, SR_TID.Y ;  /* 0x0000000000057919 */ /* 0x000ea20000002200 */
[----:B-1----:R-:W-:-:S05]  /*0760*/  LEA R4, R0, R7, 0x5 ;  /* 0x0000000700047211 */ /* 0x002fca00078e28ff */
[----:B--2---:R-:W-:-:S04]  /*0770*/  IMAD R5, R5, UR10, R4 ;  /* 0x0000000a05057c24 */ /* 0x004fc8000f8e0204 */
[----:B------:R-:W-:-:S04]  /*0780*/  IMAD R5, R0, UR7, R5 ;  /* 0x0000000700057c24 */ /* 0x000fc8000f8e0205 */
[----:B0-----:R-:W-:-:S05]  /*0790*/  IMAD.WIDE.U32 R2, R5, 0x4, R2 ;  /* 0x0000000405027825 */ /* 0x001fca00078e0002 */
[----:B------:R-:W-:Y:S01]  /*07a0*/  STG.E desc[UR8][R2.64], R11 ;  /* 0x0000000b02007986 */ /* 0x000fe2000c101908 */
[----:B------:R-:W-:Y:S05]  /*07b0*/  EXIT ;  /* 0x000000000000794d */ /* 0x000fea0003800000 */
.L_x_2:
[----:B------:R-:W-:-:S00]  /*07c0*/  BRA `(.L_x_2) ;  /* 0xfffffffc00fc7947 */ /* 0x000fc0000383ffff */
[----:B------:R-:W-:-:S00]  /*07d0*/  NOP ;  /* 0x0000000000007918 */ /* 0x000fc00000000000 */
        /* <DEDUP_REMOVED lines=10> */
.L_x_8:


//--------------------- .text._Z14matMult_globalPfS_iS_ --------------------------
	.section	.text._Z14matMult_globalPfS_iS_,"ax",@progbits
	.align	128
        .global         _Z14matMult_globalPfS_iS_
        .type           _Z14matMult_globalPfS_iS_,@function
        .size           _Z14matMult_globalPfS_iS_,(.L_x_9 - _Z14matMult_globalPfS_iS_)
        .other          _Z14matMult_globalPfS_iS_,@"STO_CUDA_ENTRY STV_DEFAULT"
_Z14matMult_globalPfS_iS_:
.text._Z14matMult_globalPfS_iS_:
[----:B------:R-:W-:Y:S08]  /*0000*/  LDC R1, c[0x0][0x37c] ;  /* 0x0000df00ff017b82 */ /* 0x000ff00000000800 */
[----:B------:R-:W0:Y:S01]  /*0010*/  LDC R0, c[0x0][0x390] ;  /* 0x0000e400ff007b82 */ /* 0x000e220000000800 */
[----:B------:R-:W1:Y:S01]  /*0020*/  S2R R3, SR_TID.X ;  /* 0x0000000000037919 */ /* 0x000e620000002100 */
[----:B------:R-:W2:Y:S01]  /*0030*/  LDCU.64 UR6, c[0x0][0x358] ;  /* 0x00006b00ff0677ac */ /* 0x000ea20008000a00 */
[----:B------:R-:W-:Y:S01]  /*0040*/  HFMA2 R20, -RZ, RZ, 0, 0 ;  /* 0x00000000ff147431 */ /* 0x000fe200000001ff */
[----:B------:R-:W3:Y:S04]  /*0050*/  S2R R11, SR_TID.Y ;  /* 0x00000000000b7919 */ /* 0x000ee80000002200 */
[----:B------:R-:W4:Y:S08]  /*0060*/  S2UR UR4, SR_CTAID.Y ;  /* 0x00000000000479c3 */ /* 0x000f300000002600 */
[----:B------:R-:W1:Y:S01]  /*0070*/  LDC R2, c[0x0][0x360] ;  /* 0x0000d800ff027b82 */ /* 0x000e620000000800 */
[----:B------:R-:W4:Y:S07]  /*0080*/  LDCU UR5, c[0x0][0x364] ;  /* 0x00006c80ff0577ac */ /* 0x000f2e0008000800 */
[----:B------:R-:W1:Y:S01]  /*0090*/  S2UR UR8, SR_CTAID.X ;  /* 0x00000000000879c3 */ /* 0x000e620000002500 */
[----:B0-----:R-:W-:Y:S01]  /*00a0*/  ISETP.GE.AND P0, PT, R0, 0x1, PT ;  /* 0x000000010000780c */ /* 0x001fe20003f06270 */
[----:B----4-:R-:W-:-:S06]  /*00b0*/  UIMAD UR4, UR4, UR5, URZ ;  /* 0x00000005040472a4 */ /* 0x010fcc000f8e02ff */
[----:B---3--:R-:W-:Y:S01]  /*00c0*/  IADD3 R7, PT, PT, R11, UR4, RZ ;  /* 0x000000040b077c10 */ /* 0x008fe2000fffe0ff */
[----:B-1----:R-:W-:-:S05]  /*00d0*/  IMAD R3, R2, UR8, R3 ;  /* 0x0000000802037c24 */ /* 0x002fca000f8e0203 */
[----:B--2---:R-:W-:Y:S05]  /*00e0*/  @!P0 BRA `(.L_x_3) ;  /* 0x0000000400f08947 */ /* 0x004fea0003800000 */
[C---:B------:R-:W-:Y:S01]  /*00f0*/  ISETP.GE.U32.AND P1, PT, R0.reuse, 0x8, PT ;  /* 0x000000080000780c */ /* 0x040fe20003f26070 */
[----:B------:R-:W-:Y:S01]  /*0100*/  IMAD R4, R3, R0, RZ ;  /* 0x0000000003047224 */ /* 0x000fe200078e02ff */
[----:B------:R-:W-:Y:S02]  /*0110*/  LOP3.LUT R2, R0, 0x7, RZ, 0xc0, !PT ;  /* 0x0000000700027812 */ /* 0x000fe400078ec0ff */
[----:B------:R-:W-:Y:S02]  /*0120*/  MOV R20, RZ ;  /* 0x000000ff00147202 */ /* 0x000fe40000000f00 */
[----:B------:R-:W-:Y:S02]  /*0130*/  ISETP.NE.AND P0, PT, R2, RZ, PT ;  /* 0x000000ff0200720c */ /* 0x000fe40003f05270 */
[----:B------:R-:W-:-:S05]  /*0140*/  MOV R9, RZ ;  /* 0x000000ff00097202 */ /* 0x000fca0000000f00 */
[----:B------:R-:W-:Y:S06]  /*0150*/  @!P1 BRA `(.L_x_4) ;  /* 0x0000000000ec9947 */ /* 0x000fec0003800000 */
[C---:B------:R-:W-:Y:S01]  /*0160*/  LOP3.LUT R9, R0.reuse, 0x7ffffff8, RZ, 0xc0, !PT ;  /* 0x7ffffff800097812 */ /* 0x040fe200078ec0ff */
[C---:B------:R-:W-:Y:S01]  /*0170*/  IMAD R13, R0.reuse, 0x3, R7 ;  /* 0x00000003000d7824 */ /* 0x040fe200078e0207 */
[C---:B------:R-:W-:Y:S01]  /*0180*/  IADD3 R11, PT, PT, R0.reuse, UR4, R11 ;  /* 0x00000004000b7c10 */ /* 0x040fe2000fffe00b */
[C-C-:B------:R-:W-:Y:S01]  /*0190*/  IMAD R29, R0.reuse, 0x5, R7.reuse ;  /* 0x00000005001d7824 */ /* 0x140fe200078e0207 */
[CC--:B------:R-:W-:Y:S01]  /*01a0*/  LEA R5, R0.reuse, R7.reuse, 0x1 ;  /* 0x0000000700057211 */ /* 0x0c0fe200078e08ff */
[C-C-:B------:R-:W-:Y:S01]  /*01b0*/  IMAD R6, R0.reuse, 0x6, R7.reuse ;  /* 0x0000000600067824 */ /* 0x140fe200078e0207 */
[C---:B------:R-:W-:Y:S01]  /*01c0*/  LEA R15, R0.reuse, R7, 0x2 ;  /* 0x00000007000f7211 */ /* 0x040fe200078e10ff */
[----:B------:R-:W-:Y:S01]  /*01d0*/  IMAD R8, R0, 0x7, R7 ;  /* 0x0000000700087824 */ /* 0x000fe200078e0207 */
[----:B------:R-:W-:Y:S02]  /*01e0*/  MOV R20, RZ ;  /* 0x000000ff00147202 */ /* 0x000fe40000000f00 */
[----:B------:R-:W-:-:S02]  /*01f0*/  MOV R14, R4 ;  /* 0x00000004000e7202 */ /* 0x000fc40000000f00 */
[----:B------:R-:W-:Y:S02]  /*0200*/  MOV R10, R7 ;  /* 0x00000007000a7202 */ /* 0x000fe40000000f00 */
[----:B------:R-:W-:-:S07]  /*0210*/  IADD3 R12, PT, PT, -R9, RZ, RZ ;  /* 0x000000ff090c7210 */ /* 0x000fce0007ffe1ff */
.L_x_5:
[----:B------:R-:W0:Y:S08]  /*0220*/  LDC.64 R18, c[0x0][0x388] ;  /* 0x0000e200ff127b82 */ /* 0x000e300000000a00 */
[----:B------:R-:W1:Y:S01]  /*0230*/  LDC.64 R16, c[0x0][0x380] ;  /* 0x0000e000ff107b82 */ /* 0x000e620000000a00 */
[----:B0-----:R-:W-:-:S06]  /*0240*/  IMAD.WIDE.U32 R22, R10, 0x4, R18 ;  /* 0x000000040a167825 */ /* 0x001fcc00078e0012 */
[----:B------:R-:W2:Y:S01]  /*0250*/  LDG.E R22, desc[UR6][R22.64] ;  /* 0x0000000616167981 */ /* 0x000ea2000c1e1900 */
[----:B-1----:R-:W-:-:S05]  /*0260*/  IMAD.WIDE R16, R14, 0x4, R16 ;  /* 0x000000040e107825 */ /* 0x002fca00078e0210 */
[----:B------:R-:W2:Y:S01]  /*0270*/  LDG.E R21, desc[UR6][R16.64] ;  /* 0x0000000610157981 */ /* 0x000ea2000c1e1900 */
[----:B------:R-:W-:-:S03]  /*0280*/  IMAD.WIDE.U32 R26, R11, 0x4, R18 ;  /* 0x000000040b1a7825 */ /* 0x000fc600078e0012 */
[----:B------:R-:W3:Y:S01]  /*0290*/  LDG.E R23, desc[UR6][R16.64+0x8] ;  /* 0x0000080610177981 */ /* 0x000ee2000c1e1900 */
[----:B------:R-:W-:-:S03]  /*02a0*/  IMAD.WIDE.U32 R24, R5, 0x4, R18 ;  /* 0x0000000405187825 */ /* 0x000fc600078e0012 */
[----:B------:R-:W4:Y:S04]  /*02b0*/  LDG.E R26, desc[UR6][R26.64] ;  /* 0x000000061a1a7981 */ /* 0x000f28000c1e1900 */
[----:B------:R-:W3:Y:S04]  /*02c0*/  LDG.E R24, desc[UR6][R24.64] ;  /* 0x0000000618187981 */ /* 0x000ee8000c1e1900 */
[----:B------:R-:W5:Y:S01]  /*02d0*/  LDG.E R27, desc[UR6][R16.64+0x10] ;  /* 0x00001006101b7981 */ /* 0x000f62000c1e1900 */
[----:B--2---:R-:W-:-:S03]  /*02e0*/  FFMA R21, R21, R22, R20 ;  /* 0x0000001615157223 */ /* 0x004fc60000000014 */
[----:B------:R-:W4:Y:S02]  /*02f0*/  LDG.E R20, desc[UR6][R16.64+0x4] ;  /* 0x0000040610147981 */ /* 0x000f24000c1e1900 */
[----:B----4-:R-:W-:Y:S01]  /*0300*/  FFMA R28, R20, R26, R21 ;  /* 0x0000001a141c7223 */ /* 0x010fe20000000015 */
[----:B------:R-:W-:-:S04]  /*0310*/  IMAD.WIDE.U32 R20, R13, 0x4, R18 ;  /* 0x000000040d147825 */ /* 0x000fc800078e0012 */
[----:B---3--:R-:W-:Y:S01]  /*0320*/  FFMA R28, R23, R24, R28 ;  /* 0x00000018171c7223 */ /* 0x008fe2000000001c */
[--C-:B------:R-:W-:Y:S01]  /*0330*/  IMAD.WIDE.U32 R22, R15, 0x4, R18.reuse ;  /* 0x000000040f167825 */ /* 0x100fe200078e0012 */
[----:B------:R-:W2:Y:S05]  /*0340*/  LDG.E R20, desc[UR6][R20.64] ;  /* 0x0000000614147981 */ /* 0x000eaa000c1e1900 */
[----:B------:R-:W5:Y:S04]  /*0350*/  LDG.E R22, desc[UR6][R22.64] ;  /* 0x0000000616167981 */ /* 0x000f68000c1e1900 */
[----:B------:R-:W2:Y:S01]  /*0360*/  LDG.E R21, desc[UR6][R16.64+0xc] ;  /* 0x00000c0610157981 */ /* 0x000ea2000c1e1900 */
[----:B------:R-:W-:-:S03]  /*0370*/  IMAD.WIDE.U32 R24, R29, 0x4, R18 ;  /* 0x000000041d187825 */ /* 0x000fc600078e0012 */
[----:B------:R-:W3:Y:S04]  /*0380*/  LDG.E R23, desc[UR6][R16.64+0x1c] ;  /* 0x00001c0610177981 */ /* 0x000ee8000c1e1900 */
[----:B------:R-:W4:Y:S01]  /*0390*/  LDG.E R24, desc[UR6][R24.64] ;  /* 0x0000000618187981 */ /* 0x000f22000c1e1900 */
[----:B--2---:R-:W-:-:S03]  /*03a0*/  FFMA R28, R21, R20, R28 ;  /* 0x00000014151c7223 */ /* 0x004fc6000000001c */
[----:B------:R-:W4:Y:S01]  /*03b0*/  LDG.E R21, desc[UR6][R16.64+0x14] ;  /* 0x0000140610157981 */ /* 0x000f22000c1e1900 */
[----:B-----5:R-:W-:Y:S01]  /*03c0*/  FFMA R28, R27, R22, R28 ;  /* 0x000000161b1c7223 */ /* 0x020fe2000000001c */
[--C-:B------:R-:W-:Y:S02]  /*03d0*/  IMAD.WIDE.U32 R26, R6, 0x4, R18.reuse ;  /* 0x00000004061a7825 */ /* 0x100fe400078e0012 */
[----:B------:R-:W2:Y:S02]  /*03e0*/  LDG.E R20, desc[UR6][R16.64+0x18] ;  /* 0x0000180610147981 */ /* 0x000ea4000c1e1900 */
[----:B------:R-:W-:Y:S02]  /*03f0*/  IMAD.WIDE.U32 R18, R8, 0x4, R18 ;  /* 0x0000000408127825 */ /* 0x000fe400078e0012 */
[----:B------:R-:W2:Y:S04]  /*0400*/  LDG.E R26, desc[UR6][R26.64] ;  /* 0x000000061a1a7981 */ /* 0x000ea8000c1e1900 */
[----:B------:R-:W3:Y:S01]  /*0410*/  LDG.E R18, desc[UR6][R18.64] ;  /* 0x0000000612127981 */ /* 0x000ee2000c1e1900 */
[----:B------:R-:W-:-:S04]  /*0420*/  IADD3 R12, PT, PT, R12, 0x8, RZ ;  /* 0x000000080c0c7810 */ /* 0x000fc80007ffe0ff */
[----:B------:R-:W-:Y:S02]  /*0430*/  ISETP.NE.AND P1, PT, R12, RZ, PT ;  /* 0x000000ff0c00720c */ /* 0x000fe40003f25270 */
[C---:B------:R-:W-:Y:S02]  /*0440*/  LEA R11, R0.reuse, R11, 0x3 ;  /* 0x0000000b000b7211 */ /* 0x040fe400078e18ff */
[C---:B------:R-:W-:Y:S02]  /*0450*/  LEA R5, R0.reuse, R5, 0x3 ;  /* 0x0000000500057211 */ /* 0x040fe400078e18ff */
[C---:B------:R-:W-:Y:S02]  /*0460*/  LEA R13, R0.reuse, R13, 0x3 ;  /* 0x0000000d000d7211 */ /* 0x040fe400078e18ff */
[C---:B------:R-:W-:Y:S02]  /*0470*/  LEA R15, R0.reuse, R15, 0x3 ;  /* 0x0000000f000f7211 */ /* 0x040fe400078e18ff */
[----:B------:R-:W-:-:S02]  /*0480*/  LEA R29, R0, R29, 0x3 ;  /* 0x0000001d001d7211 */ /* 0x000fc400078e18ff */
[C---:B------:R-:W-:Y:S02]  /*0490*/  LEA R6, R0.reuse, R6, 0x3 ;  /* 0x0000000600067211 */ /* 0x040fe400078e18ff */
[C---:B------:R-:W-:Y:S02]  /*04a0*/  LEA R8, R0.reuse, R8, 0x3 ;  /* 0x0000000800087211 */ /* 0x040fe400078e18ff */
[----:B------:R-:W-:Y:S02]  /*04b0*/  LEA R10, R0, R10, 0x3 ;  /* 0x0000000a000a7211 */ /* 0x000fe400078e18ff */
[----:B------:R-:W-:Y:S01]  /*04c0*/  IADD3 R14, PT, PT, R14, 0x8, RZ ;  /* 0x000000080e0e7810 */ /* 0x000fe20007ffe0ff */
[----:B----4-:R-:W-:-:S04]  /*04d0*/  FFMA R21, R21, R24, R28 ;  /* 0x0000001815157223 */ /* 0x010fc8000000001c */
[----:B--2---:R-:W-:-:S04]  /*04e0*/  FFMA R20, R20, R26, R21 ;  /* 0x0000001a14147223 */ /* 0x004fc80000000015 */
[----:B---3--:R-:W-:Y:S01]  /*04f0*/  FFMA R20, R23, R18, R20 ;  /* 0x0000001217147223 */ /* 0x008fe20000000014 */
[----:B------:R-:W-:Y:S06]  /*0500*/  @P1 BRA `(.L_x_5) ;  /* 0xfffffffc00441947 */ /* 0x000fec000383ffff */
.L_x_4:
[----:B------:R-:W-:Y:S05]  /*0510*/  @!P0 BRA `(.L_x_3) ;  /* 0x0000000000e48947 */ /* 0x000fea0003800000 */
[----:B------:R-:W-:Y:S02]  /*0520*/  ISETP.GE.U32.AND P0, PT, R2, 0x4, PT ;  /* 0x000000040200780c */ /* 0x000fe40003f06070 */
[----:B------:R-:W-:-:S04]  /*0530*/  LOP3.LUT R6, R0, 0x3, RZ, 0xc0, !PT ;  /* 0x0000000300067812 */ /* 0x000fc800078ec0ff */
[----:B------:R-:W-:-:S07]  /*0540*/  ISETP.NE.AND P1, PT, R6, RZ, PT ;  /* 0x000000ff0600720c */ /* 0x000fce0003f25270 */
[----:B------:R-:W-:Y:S06]  /*0550*/  @!P0 BRA `(.L_x_6) ;  /* 0x0000000000648947 */ /* 0x000fec0003800000 */
[----:B------:R-:W0:Y:S01]  /*0560*/  LDC.64 R10, c[0x0][0x388] ;  /* 0x0000e200ff0a7b82 */ /* 0x000e220000000a00 */
[----:B------:R-:W-:Y:S01]  /*0570*/  IMAD R17, R9, R0, R7 ;  /* 0x0000000009117224 */ /* 0x000fe200078e0207 */
[----:B------:R-:W-:-:S04]  /*0580*/  IADD3 R5, PT, PT, R4, R9, RZ ;  /* 0x0000000904057210 */ /* 0x000fc80007ffe0ff */
[-C--:B------:R-:W-:Y:S02]  /*0590*/  IADD3 R19, PT, PT, R17, R0.reuse, RZ ;  /* 0x0000000011137210 */ /* 0x080fe40007ffe0ff */
[----:B------:R-:W1:Y:S02]  /*05a0*/  LDC.64 R12, c[0x0][0x380] ;  /* 0x0000e000ff0c7b82 */ /* 0x000e640000000a00 */
[----:B------:R-:W-:Y:S01]  /*05b0*/  IADD3 R21, PT, PT, R19, R0, RZ ;  /* 0x0000000013157210 */ /* 0x000fe20007ffe0ff */
[----:B0-----:R-:W-:-:S04]  /*05c0*/  IMAD.WIDE.U32 R16, R17, 0x4, R10 ;  /* 0x0000000411107825 */ /* 0x001fc800078e000a */
[----:B------:R-:W-:Y:S02]  /*05d0*/  IMAD.WIDE.U32 R18, R19, 0x4, R10 ;  /* 0x0000000413127825 */ /* 0x000fe400078e000a */
[----:B------:R-:W2:Y:S02]  /*05e0*/  LDG.E R16, desc[UR6][R16.64] ;  /* 0x0000000610107981 */ /* 0x000ea4000c1e1900 */
[----:B-1----:R-:W-:Y:S02]  /*05f0*/  IMAD.WIDE R12, R5, 0x4, R12 ;  /* 0x00000004050c7825 */ /* 0x002fe400078e020c */
[----:B------:R-:W3:Y:S02]  /*0600*/  LDG.E R18, desc[UR6][R18.64] ;  /* 0x0000000612127981 */ /* 0x000ee4000c1e1900 */
[C-C-:B------:R-:W-:Y:S01]  /*0610*/  IMAD.WIDE.U32 R14, R21.reuse, 0x4, R10.reuse ;  /* 0x00000004150e7825 */ /* 0x140fe200078e000a */
[----:B------:R-:W-:Y:S01]  /*0620*/  IADD3 R21, PT, PT, R21, R0, RZ ;  /* 0x0000000015157210 */ /* 0x000fe20007ffe0ff */
[----:B------:R-:W2:Y:S04]  /*0630*/  LDG.E R5, desc[UR6][R12.64] ;  /* 0x000000060c057981 */ /* 0x000ea8000c1e1900 */
[----:B------:R-:W3:Y:S01]  /*0640*/  LDG.E R2, desc[UR6][R12.64+0x4] ;  /* 0x000004060c027981 */ /* 0x000ee2000c1e1900 */
[----:B------:R-:W-:-:S03]  /*0650*/  IMAD.WIDE.U32 R10, R21, 0x4, R10 ;  /* 0x00000004150a7825 */ /* 0x000fc600078e000a */
[----:B------:R-:W4:Y:S04]  /*0660*/  LDG.E R14, desc[UR6][R14.64] ;  /* 0x000000060e0e7981 */ /* 0x000f28000c1e1900 */
[----:B------:R-:W4:Y:S04]  /*0670*/  LDG.E R21, desc[UR6][R12.64+0x8] ;  /* 0x000008060c157981 */ /* 0x000f28000c1e1900 */
[----:B------:R-:W5:Y:S04]  /*0680*/  LDG.E R23, desc[UR6][R12.64+0xc] ;  /* 0x00000c060c177981 */ /* 0x000f68000c1e1900 */
[----:B------:R-:W5:Y:S01]  /*0690*/  LDG.E R10, desc[UR6][R10.64] ;  /* 0x000000060a0a7981 */ /* 0x000f62000c1e1900 */
[----:B------:R-:W-:Y:S01]  /*06a0*/  IADD3 R9, PT, PT, R9, 0x4, RZ ;  /* 0x0000000409097810 */ /* 0x000fe20007ffe0ff */
[----:B--2---:R-:W-:-:S04]  /*06b0*/  FFMA R5, R5, R16, R20 ;  /* 0x0000001005057223 */ /* 0x004fc80000000014 */
[----:B---3--:R-:W-:-:S04]  /*06c0*/  FFMA R2, R2, R18, R5 ;  /* 0x0000001202027223 */ /* 0x008fc80000000005 */
[----:B----4-:R-:W-:-:S04]  /*06d0*/  FFMA R2, R21, R14, R2 ;  /* 0x0000000e15027223 */ /* 0x010fc80000000002 */
[----:B-----5:R-:W-:-:S07]  /*06e0*/  FFMA R20, R23, R10, R2 ;  /* 0x0000000a17147223 */ /* 0x020fce0000000002 */
.L_x_6:
[----:B------:R-:W-:Y:S05]  /*06f0*/  @!P1 BRA `(.L_x_3) ;  /* 0x00000000006c9947 */ /* 0x000fea0003800000 */
[----:B------:R-:W0:Y:S01]  /*0700*/  LDC.64 R18, c[0x0][0x388] ;  /* 0x0000e200ff127b82 */ /* 0x000e220000000a00 */
[----:B------:R-:W-:Y:S02]  /*0710*/  ISETP.NE.AND P0, PT, R6, 0x1, PT ;  /* 0x000000010600780c */ /* 0x000fe40003f05270 */
[----:B------:R-:W-:-:S04]  /*0720*/  LOP3.LUT R2, R0, 0x1, RZ, 0xc0, !PT ;  /* 0x0000000100027812 */ /* 0x000fc800078ec0ff */
[----:B------:R-:W-:Y:S01]  /*0730*/  ISETP.NE.U32.AND P1, PT, R2, 0x1, PT ;  /* 0x000000010200780c */ /* 0x000fe20003f25070 */
[----:B------:R-:W1:Y:S06]  /*0740*/  LDC.64 R10, c[0x0][0x380] ;  /* 0x0000e000ff0a7b82 */ /* 0x000e6c0000000a00 */
[C---:B------:R-:W-:Y:S01]  /*0750*/  @P0 IMAD R17, R9.reuse, R0, R7 ;  /* 0x0000000009110224 */ /* 0x040fe200078e0207 */
[----:B------:R-:W-:Y:S01]  /*0760*/  @P0 IADD3 R5, PT, PT, R4, R9, RZ ;  /* 0x0000000904050210 */ /* 0x000fe20007ffe0ff */
[----:B------:R-:W2:Y:S01]  /*0770*/  LDC.64 R14, c[0x0][0x380] ;  /* 0x0000e000ff0e7b82 */ /* 0x000ea20000000a00 */
[----:B------:R-:W-:-:S02]  /*0780*/  @P0 IADD3 R9, PT, PT, R9, 0x2, RZ ;  /* 0x0000000209090810 */ /* 0x000fc40007ffe0ff */
[----:B------:R-:W-:-:S05]  /*0790*/  @P0 IADD3 R21, PT, PT, R17, R0, RZ ;  /* 0x0000000011150210 */ /* 0x000fca0007ffe0ff */
[----:B------:R-:W3:Y:S01]  /*07a0*/  LDC.64 R12, c[0x0][0x388] ;  /* 0x0000e200ff0c7b82 */ /* 0x000ee20000000a00 */
[----:B0-----:R-:W-:-:S04]  /*07b0*/  @P0 IMAD.WIDE.U32 R16, R17, 0x4, R18 ;  /* 0x0000000411100825 */ /* 0x001fc800078e0012 */
[----:B------:R-:W-:Y:S02]  /*07c0*/  @P0 IMAD.WIDE.U32 R18, R21, 0x4, R18 ;  /* 0x0000000415120825 */ /* 0x000fe400078e0012 */
[----:B------:R-:W4:Y:S02]  /*07d0*/  @P0 LDG.E R16, desc[UR6][R16.64] ;  /* 0x0000000610100981 */ /* 0x000f24000c1e1900 */
[----:B-1----:R-:W-:Y:S01]  /*07e0*/  @P0 IMAD.WIDE R10, R5, 0x4, R10 ;  /* 0x00000004050a0825 */ /* 0x002fe200078e020a */
[----:B------:R-:W-:Y:S01]  /*07f0*/  @!P1 IADD3 R5, PT, PT, R4, R9, RZ ;  /* 0x0000000904059210 */ /* 0x000fe20007ffe0ff */
[----:B------:R-:W5:Y:S02]  /*0800*/  @P0 LDG.E R18, desc[UR6][R18.64] ;  /* 0x0000000612120981 */ /* 0x000f64000c1e1900 */
[----:B------:R-:W-:Y:S02]  /*0810*/  @!P1 IMAD R9, R9, R0, R7 ;  /* 0x0000000009099224 */ /* 0x000fe400078e0207 */
[----:B------:R-:W4:Y:S01]  /*0820*/  @P0 LDG.E R21, desc[UR6][R10.64] ;  /* 0x000000060a150981 */ /* 0x000f22000c1e1900 */
[----:B--2---:R-:W-:-:S03]  /*0830*/  @!P1 IMAD.WIDE R14, R5, 0x4, R14 ;  /* 0x00000004050e9825 */ /* 0x004fc600078e020e */
[----:B------:R-:W5:Y:S04]  /*0840*/  @P0 LDG.E R2, desc[UR6][R10.64+0x4] ;  /* 0x000004060a020981 */ /* 0x000f68000c1e1900 */
[----:B------:R-:W2:Y:S01]  /*0850*/  @!P1 LDG.E R15, desc[UR6][R14.64] ;  /* 0x000000060e0f9981 */ /* 0x000ea2000c1e1900 */
[----:B---3--:R-:W-:-:S06]  /*0860*/  @!P1 IMAD.WIDE.U32 R12, R9, 0x4, R12 ;  /* 0x00000004090c9825 */ /* 0x008fcc00078e000c */
[----:B------:R-:W2:Y:S01]  /*0870*/  @!P1 LDG.E R12, desc[UR6][R12.64] ;  /* 0x000000060c0c9981 */ /* 0x000ea2000c1e1900 */
[----:B----4-:R-:W-:-:S04]  /*0880*/  @P0 FFMA R21, R21, R16, R20 ;  /* 0x0000001015150223 */ /* 0x010fc80000000014 */
[----:B-----5:R-:W-:-:S04]  /*0890*/  @P0 FFMA R20, R2, R18, R21 ;  /* 0x0000001202140223 */ /* 0x020fc80000000015 */
[----:B--2---:R-:W-:-:S07]  /*08a0*/  @!P1 FFMA R20, R15, R12, R20 ;  /* 0x0000000c0f149223 */ /* 0x004fce0000000014 */
.L_x_3:
[----:B------:R-:W0:Y:S01]  /*08b0*/  LDC.64 R4, c[0x0][0x398] ;  /* 0x0000e600ff047b82 */ /* 0x000e220000000a00 */
[----:B------:R-:W-:-:S04]  /*08c0*/  IMAD R3, R3, R0, R7 ;  /* 0x0000000003037224 */ /* 0x000fc800078e0207 */
[----:B0-----:R-:W-:-:S05]  /*08d0*/  IMAD.WIDE R2, R3, 0x4, R4 ;  /* 0x0000000403027825 */ /* 0x001fca00078e0204 */
[----:B------:R-:W-:Y:S01]  /*08e0*/  STG.E desc[UR6][R2.64], R20 ;  /* 0x0000001402007986 */ /* 0x000fe2000c101906 */
[----:B------:R-:W-:Y:S05]  /*08f0*/  EXIT ;  /* 0x000000000000794d */ /* 0x000fea0003800000 */
.L_x_7:
        /* <DEDUP_REMOVED lines=16> */
.L_x_9:


//--------------------- .nv.shared._Z14matMult_sharedPfS_iS_ --------------------------
	.section	.nv.shared._Z14matMult_sharedPfS_iS_,"aw",@nobits
	.sectionflags	@""
	.align	4
.nv.shared._Z14matMult_sharedPfS_iS_:
	.zero		9216


//--------------------- .nv.shared.reserved.0     --------------------------
	.section	.nv.shared.reserved.0,"aw",@nobits
	.weak		__nv_reservedSMEM_offset_0_alias
	.size		__nv_reservedSMEM_offset_0_alias, 0, 64
	.other		__nv_reservedSMEM_offset_0_alias,@"STO_CUDA_RESERVED_SHARED STV_DEFAULT"
__nv_reservedSMEM_offset_0_alias:
	.zero		0
	.zero		64


//--------------------- .nv.constant0._Z14matMult_sharedPfS_iS_ --------------------------
	.section	.nv.constant0._Z14matMult_sharedPfS_iS_,"a",@progbits
	.sectionflags	@""
	.align	4
.nv.constant0._Z14matMult_sharedPfS_iS_:
	.zero		928


//--------------------- .nv.constant0._Z14matMult_globalPfS_iS_ --------------------------
	.section	.nv.constant0._Z14matMult_globalPfS_iS_,"a",@progbits
	.sectionflags	@""
	.align	4
.nv.constant0._Z14matMult_globalPfS_iS_:
	.zero		928


//--------------------- SYMBOLS --------------------------

	.type		.nv.reservedSmem.offset0,@object
	.size		.nv.reservedSmem.offset0,0x4
	.type		.nv.reservedSmem.cap,@object
	.size		.nv.reservedSmem.cap,0x4
